//
// Generated by NVIDIA NVVM Compiler
//
// Compiler Build ID: CL-36424714
// Cuda compilation tools, release 13.0, V13.0.88
// Based on NVVM 20.0.0
//

.version 9.0
.target sm_100
.address_size 64

	// .globl	_Z9row_powerPiii

.visible .entry _Z9row_powerPiii(
	.param .u64 .ptr .align 1 _Z9row_powerPiii_param_0,
	.param .u32 _Z9row_powerPiii_param_1,
	.param .u32 _Z9row_powerPiii_param_2
)
{
	.reg .pred 	%p<6>;
	.reg .b32 	%r<34>;
	.reg .b64 	%rd<5>;

	ld.param.u64 	%rd2, [_Z9row_powerPiii_param_0];
	ld.param.u32 	%r19, [_Z9row_powerPiii_param_2];
	mov.u32 	%r1, %tid.x;
	setp.ge.s32 	%p1, %r1, %r19;
	@%p1 bra 	$L__BB0_8;
	mov.u32 	%r22, %ctaid.y;
	cvta.to.global.u64 	%rd3, %rd2;
	mad.lo.s32 	%r23, %r19, %r22, %r1;
	mul.wide.u32 	%rd4, %r23, 4;
	add.s64 	%rd1, %rd3, %rd4;
	ld.global.u32 	%r2, [%rd1];
	add.s32 	%r3, %r22, 1;
	and.b32  	%r4, %r3, 3;
	setp.lt.u32 	%p2, %r22, 3;
	mov.b32 	%r33, 1;
	@%p2 bra 	$L__BB0_4;
	mul.lo.s32 	%r25, %r2, %r2;
	mul.lo.s32 	%r5, %r25, %r25;
	and.b32  	%r26, %r3, 131068;
	neg.s32 	%r27, %r26;
	mov.b32 	%r33, 1;
$L__BB0_3:
	mul.lo.s32 	%r33, %r33, %r5;
	add.s32 	%r27, %r27, 4;
	setp.ne.s32 	%p3, %r27, 0;
	@%p3 bra 	$L__BB0_3;
$L__BB0_4:
	setp.eq.s32 	%p4, %r4, 0;
	@%p4 bra 	$L__BB0_7;
	neg.s32 	%r31, %r4;
$L__BB0_6:
	.pragma "nounroll";
	mul.lo.s32 	%r33, %r33, %r2;
	add.s32 	%r31, %r31, 1;
	setp.ne.s32 	%p5, %r31, 0;
	@%p5 bra 	$L__BB0_6;
$L__BB0_7:
	st.global.u32 	[%rd1], %r33;
$L__BB0_8:
	ret;

}


// ===== COMPILED SASS (sm_100) =====

	.target	sm_100

	.elftype	@"ET_EXEC"


//--------------------- .note.nv.tkinfo           --------------------------
	.section	.note.nv.tkinfo,"",@"SHT_NOTE"
	.sectionflags	@"SHF_NOTE_NV_TKINFO"
	.tkinfo
        /*0018*/ 	.word	0x00000002
        /*0030*/ 	.string	""
        /*0030*/ 	.string	"ptxas"
        /*0030*/ 	.string	"Cuda compilation tools, release 13.0, V13.0.88"
        /*0030*/ 	.string	"Build cuda_13.0.r13.0/compiler.36424714_0"
        /*0030*/ 	.string	"-arch sm_100 -m 64 "



//--------------------- .note.nv.cuinfo           --------------------------
	.section	.note.nv.cuinfo,"",@"SHT_NOTE"
	.sectionflags	@"SHF_NOTE_NV_CUINFO"
        /*0018*/ 	.short	0x0002
        /*001a*/ 	.short	0x0064
        /*001c*/ 	.short	0x0082
	.zero		2


//--------------------- .nv.info                  --------------------------
	.section	.nv.info,"",@"SHT_CUDA_INFO"
	.align	4


	//----- nvinfo : EIATTR_REGCOUNT
	.align		4
        /*0000*/ 	.byte	0x04, 0x2f
        /*0002*/ 	.short	(.L_1 - .L_0)
	.align		4
.L_0:
        /*0004*/ 	.word	index@(_Z9row_powerPiii)
        /*0008*/ 	.word	0x0000000c


	//----- nvinfo : EIATTR_FRAME_SIZE
	.align		4
.L_1:
        /*000c*/ 	.byte	0x04, 0x11
        /*000e*/ 	.short	(.L_3 - .L_2)
	.align		4
.L_2:
        /*0010*/ 	.word	index@(_Z9row_powerPiii)
        /*0014*/ 	.word	0x00000000


	//----- nvinfo : EIATTR_MIN_STACK_SIZE
	.align		4
.L_3:
        /*0018*/ 	.byte	0x04, 0x12
        /*001a*/ 	.short	(.L_5 - .L_4)
	.align		4
.L_4:
        /*001c*/ 	.word	index@(_Z9row_powerPiii)
        /*0020*/ 	.word	0x00000000
.L_5:


//--------------------- .nv.compat                --------------------------
	.section	.nv.compat,"",@"SHT_CUDA_COMPAT_INFO"
	.align	4
        /*0000*/ 	.byte	0x02, 0x09, 0x00, 0x00, 0x02, 0x02, 0x01, 0x00, 0x02, 0x05, 0x05, 0x00, 0x03, 0x07, 0x01, 0x01
        /*0010*/ 	.byte	0x02, 0x03, 0x00, 0x00, 0x02, 0x06, 0x01, 0x00, 0x04, 0x0b, 0x08, 0x00, 0x09, 0x00, 0x00, 0x00
        /*0020*/ 	.byte	0x00, 0x00, 0x00, 0x00


//--------------------- .nv.info._Z9row_powerPiii --------------------------
	.section	.nv.info._Z9row_powerPiii,"",@"SHT_CUDA_INFO"
	.sectionflags	@""
	.align	4


	//----- nvinfo : EIATTR_CUDA_API_VERSION
	.align		4
        /*0000*/ 	.byte	0x04, 0x37
        /*0002*/ 	.short	(.L_7 - .L_6)
.L_6:
        /*0004*/ 	.word	0x00000082


	//----- nvinfo : EIATTR_KPARAM_INFO
	.align		4
.L_7:
        /*0008*/ 	.byte	0x04, 0x17
        /*000a*/ 	.short	(.L_9 - .L_8)
.L_8:
        /*000c*/ 	.word	0x00000000
        /*0010*/ 	.short	0x0002
        /*0012*/ 	.short	0x000c
        /*0014*/ 	.byte	0x00, 0xf0, 0x11, 0x00


	//----- nvinfo : EIATTR_KPARAM_INFO
	.align		4
.L_9:
        /*0018*/ 	.byte	0x04, 0x17
        /*001a*/ 	.short	(.L_11 - .L_10)
.L_10:
        /*001c*/ 	.word	0x00000000
        /*0020*/ 	.short	0x0001
        /*0022*/ 	.short	0x0008
        /*0024*/ 	.byte	0x00, 0xf0, 0x11, 0x00


	//----- nvinfo : EIATTR_KPARAM_INFO
	.align		4
.L_11:
        /*0028*/ 	.byte	0x04, 0x17
        /*002a*/ 	.short	(.L_13 - .L_12)
.L_12:
        /*002c*/ 	.word	0x00000000
        /*0030*/ 	.short	0x0000
        /*0032*/ 	.short	0x0000
        /*0034*/ 	.byte	0x00, 0xf5, 0x21, 0x00


	//----- nvinfo : EIATTR_SPARSE_MMA_MASK
	.align		4
.L_13:
        /*0038*/ 	.byte	0x03, 0x50
        /*003a*/ 	.short	0x0000


	//----- nvinfo : EIATTR_MAXREG_COUNT
	.align		4
        /*003c*/ 	.byte	0x03, 0x1b
        /*003e*/ 	.short	0x00ff


	//----- nvinfo : EIATTR_MERCURY_ISA_VERSION
	.align		4
        /*0040*/ 	.byte	0x03, 0x5f
        /*0042*/ 	.short	0x0101


	//----- nvinfo : EIATTR_VRC_CTA_INIT_COUNT
	.align		4
        /*0044*/ 	.byte	0x02, 0x4a
	.zero		1
	.zero		1


	//----- nvinfo : EIATTR_EXIT_INSTR_OFFSETS
	.align		4
        /*0048*/ 	.byte	0x04, 0x1c
        /*004a*/ 	.short	(.L_15 - .L_14)


	//   ....[0]....
.L_14:
        /*004c*/ 	.word	0x00000040


	//   ....[1]....
        /*0050*/ 	.word	0x00000360


	//----- nvinfo : EIATTR_CBANK_PARAM_SIZE
	.align		4
.L_15:
        /*0054*/ 	.byte	0x03, 0x19
        /*0056*/ 	.short	0x0010


	//----- nvinfo : EIATTR_PARAM_CBANK
	.align		4
        /*0058*/ 	.byte	0x04, 0x0a
        /*005a*/ 	.short	(.L_17 - .L_16)
	.align		4
.L_16:
        /*005c*/ 	.word	index@(.nv.constant0._Z9row_powerPiii)
        /*0060*/ 	.short	0x0380
        /*0062*/ 	.short	0x0010


	//----- nvinfo : EIATTR_SW_WAR
	.align		4
.L_17:
        /*0064*/ 	.byte	0x04, 0x36
        /*0066*/ 	.short	(.L_19 - .L_18)
.L_18:
        /*0068*/ 	.word	0x00000008
.L_19:


//--------------------- .nv.callgraph             --------------------------
	.section	.nv.callgraph,"",@"SHT_CUDA_CALLGRAPH"
	.align	4
	.sectionentsize	8
	.align		4
        /*0000*/ 	.word	0x00000000
	.align		4
        /*0004*/ 	.word	0xffffffff
	.align		4
        /*0008*/ 	.word	0x00000000
	.align		4
        /*000c*/ 	.word	0xfffffffe
	.align		4
        /*0010*/ 	.word	0x00000000
	.align		4
        /*0014*/ 	.word	0xfffffffd
	.align		4
        /*0018*/ 	.word	0x00000000
	.align		4
        /*001c*/ 	.word	0xfffffffc


//--------------------- .text._Z9row_powerPiii    --------------------------
	.section	.text._Z9row_powerPiii,"ax",@progbits
	.align	128
        .global         _Z9row_powerPiii
        .type           _Z9row_powerPiii,@function
        .size           _Z9row_powerPiii,(.L_x_7 - _Z9row_powerPiii)
        .other          _Z9row_powerPiii,@"STO_CUDA_ENTRY STV_DEFAULT"
_Z9row_powerPiii:
.text._Z9row_powerPiii:
[----:B------:R-:W-:Y:S01]  /*0000*/  LDC R1, c[0x0][0x37c] ;  /* 0x0000df00ff017b82 */ /* 0x000fe20000000800 */
[----:B------:R-:W0:Y:S01]  /*0010*/  S2R R5, SR_TID.X ;  /* 0x0000000000057919 */ /* 0x000e220000002100 */
[----:B------:R-:W0:Y:S02]  /*0020*/  LDCU UR6, c[0x0][0x38c] ;  /* 0x00007180ff0677ac */ /* 0x000e240008000800 */
[----:B0-----:R-:W-:-:S13]  /*0030*/  ISETP.GE.AND P0, PT, R5, UR6, PT ;  /* 0x0000000605007c0c */ /* 0x001fda000bf06270 */
[----:B------:R-:W-:Y:S05]  /*0040*/  @P0 EXIT ;  /* 0x000000000000094d */ /* 0x000fea0003800000 */
[----:B------:R-:W0:Y:S01]  /*0050*/  S2R R4, SR_CTAID.Y ;  /* 0x0000000000047919 */ /* 0x000e220000002600 */
[----:B------:R-:W1:Y:S01]  /*0060*/  LDC.64 R2, c[0x0][0x380] ;  /* 0x0000e000ff027b82 */ /* 0x000e620000000a00 */
[----:B------:R-:W2:Y:S01]  /*0070*/  LDCU.64 UR4, c[0x0][0x358] ;  /* 0x00006b00ff0477ac */ /* 0x000ea20008000a00 */
[----:B------:R-:W-:Y:S01]  /*0080*/  IMAD.MOV.U32 R7, RZ, RZ, 0x1 ;  /* 0x00000001ff077424 */ /* 0x000fe200078e00ff */
[C---:B0-----:R-:W-:Y:S01]  /*0090*/  ISETP.GE.U32.AND P0, PT, R4.reuse, 0x3, PT ;  /* 0x000000030400780c */ /* 0x041fe20003f06070 */
[----:B------:R-:W-:-:S04]  /*00a0*/  IMAD R5, R4, UR6, R5 ;  /* 0x0000000604057c24 */ /* 0x000fc8000f8e0205 */
[----:B-1----:R-:W-:-:S04]  /*00b0*/  IMAD.WIDE.U32 R2, R5, 0x4, R2 ;  /* 0x0000000405027825 */ /* 0x002fc800078e0002 */
[----:B------:R-:W-:Y:S01]  /*00c0*/  VIADD R4, R4, 0x1 ;  /* 0x0000000104047836 */ /* 0x000fe20000000000 */
[----:B--2---:R0:W5:Y:S04]  /*00d0*/  LDG.E R0, desc[UR4][R2.64] ;  /* 0x0000000402007981 */ /* 0x004168000c1e1900 */
[----:B------:R-:W-:Y:S01]  /*00e0*/  LOP3.LUT R5, R4, 0x3, RZ, 0xc0, !PT ;  /* 0x0000000304057812 */ /* 0x000fe200078ec0ff */
[----:B------:R-:W-:Y:S06]  /*00f0*/  @!P0 BRA `(.L_x_0) ;  /* 0x0000000000788947 */ /* 0x000fec0003800000 */
[----:B------:R-:W-:Y:S01]  /*0100*/  LOP3.LUT R4, R4, 0x1fffc, RZ, 0xc0, !PT ;  /* 0x0001fffc04047812 */ /* 0x000fe200078ec0ff */
[----:B------:R-:W-:-:S03]  /*0110*/  IMAD.MOV.U32 R7, RZ, RZ, 0x1 ;  /* 0x00000001ff077424 */ /* 0x000fc600078e00ff */
[----:B------:R-:W-:Y:S01]  /*0120*/  IADD3 R6, PT, PT, -R4, RZ, RZ ;  /* 0x000000ff04067210 */ /* 0x000fe20007ffe1ff */
[----:B-----5:R-:W-:-:S03]  /*0130*/  IMAD R4, R0, R0, RZ ;  /* 0x0000000000047224 */ /* 0x020fc600078e02ff */
[----:B------:R-:W-:Y:S01]  /*0140*/  ISETP.GE.AND P0, PT, R6, RZ, PT ;  /* 0x000000ff0600720c */ /* 0x000fe20003f06270 */
[----:B------:R-:W-:-:S12]  /*0150*/  IMAD R4, R4, R4, RZ ;  /* 0x0000000404047224 */ /* 0x000fd800078e02ff */
[----:B------:R-:W-:Y:S05]  /*0160*/  @P0 BRA `(.L_x_1) ;  /* 0x00000000004c0947 */ /* 0x000fea0003800000 */
[----:B------:R-:W-:Y:S02]  /*0170*/  IADD3 R8, PT, PT, -R6, RZ, RZ ;  /* 0x000000ff06087210 */ /* 0x000fe40007ffe1ff */
[----:B------:R-:W-:Y:S02]  /*0180*/  PLOP3.LUT P0, PT, PT, PT, PT, 0x80, 0x8 ;  /* 0x000000000008781c */ /* 0x000fe40003f0f070 */
[----:B------:R-:W-:-:S13]  /*0190*/  ISETP.GT.AND P1, PT, R8, 0xc, PT ;  /* 0x0000000c0800780c */ /* 0x000fda0003f24270 */
[----:B------:R-:W-:Y:S05]  /*01a0*/  @!P1 BRA `(.L_x_2) ;  /* 0x00000000001c9947 */ /* 0x000fea0003800000 */
[----:B------:R-:W-:Y:S01]  /*01b0*/  PLOP3.LUT P0, PT, PT, PT, PT, 0x8, 0x80 ;  /* 0x000000000080781c */ /* 0x000fe20003f0e170 */
[----:B------:R-:W-:-:S12]  /*01c0*/  IMAD R8, R4, R4, RZ ;  /* 0x0000000404087224 */ /* 0x000fd800078e02ff */
.L_x_3:
[----:B------:R-:W-:Y:S02]  /*01d0*/  VIADD R6, R6, 0x10 ;  /* 0x0000001006067836 */ /* 0x000fe40000000000 */
[----:B------:R-:W-:-:S03]  /*01e0*/  IMAD R7, R7, R8, RZ ;  /* 0x0000000807077224 */ /* 0x000fc600078e02ff */
[----:B------:R-:W-:Y:S01]  /*01f0*/  ISETP.GE.AND P1, PT, R6, -0xc, PT ;  /* 0xfffffff40600780c */ /* 0x000fe20003f26270 */
[----:B------:R-:W-:-:S12]  /*0200*/  IMAD R7, R7, R8, RZ ;  /* 0x0000000807077224 */ /* 0x000fd800078e02ff */
[----:B------:R-:W-:Y:S05]  /*0210*/  @!P1 BRA `(.L_x_3) ;  /* 0xfffffffc00ec9947 */ /* 0x000fea000383ffff */
.L_x_2:
[----:B------:R-:W-:-:S04]  /*0220*/  IADD3 R8, PT, PT, -R6, RZ, RZ ;  /* 0x000000ff06087210 */ /* 0x000fc80007ffe1ff */
[----:B------:R-:W-:-:S13]  /*0230*/  ISETP.GT.AND P1, PT, R8, 0x4, PT ;  /* 0x000000040800780c */ /* 0x000fda0003f24270 */
[----:B------:R-:W-:Y:S01]  /*0240*/  @P1 VIADD R6, R6, 0x8 ;  /* 0x0000000806061836 */ /* 0x000fe20000000000 */
[----:B------:R-:W-:Y:S01]  /*0250*/  @P1 PLOP3.LUT P0, PT, PT, PT, PT, 0x8, 0x80 ;  /* 0x000000000080181c */ /* 0x000fe20003f0e170 */
[----:B------:R-:W-:-:S03]  /*0260*/  @P1 IMAD R9, R7, R4, RZ ;  /* 0x0000000407091224 */ /* 0x000fc600078e02ff */
[----:B------:R-:W-:Y:S01]  /*0270*/  ISETP.NE.OR P0, PT, R6, RZ, P0 ;  /* 0x000000ff0600720c */ /* 0x000fe20000705670 */
[----:B------:R-:W-:-:S12]  /*0280*/  @P1 IMAD R7, R4, R9, RZ ;  /* 0x0000000904071224 */ /* 0x000fd800078e02ff */
[----:B------:R-:W-:Y:S05]  /*0290*/  @!P0 BRA `(.L_x_0) ;  /* 0x0000000000108947 */ /* 0x000fea0003800000 */
.L_x_1:
[----:B------:R-:W-:Y:S01]  /*02a0*/  IADD3 R6, PT, PT, R6, 0x4, RZ ;  /* 0x0000000406067810 */ /* 0x000fe20007ffe0ff */
[----:B------:R-:W-:-:S03]  /*02b0*/  IMAD R7, R4, R7, RZ ;  /* 0x0000000704077224 */ /* 0x000fc600078e02ff */
[----:B------:R-:W-:-:S13]  /*02c0*/  ISETP.NE.AND P0, PT, R6, RZ, PT ;  /* 0x000000ff0600720c */ /* 0x000fda0003f05270 */
[----:B------:R-:W-:Y:S05]  /*02d0*/  @P0 BRA `(.L_x_1) ;  /* 0xfffffffc00f00947 */ /* 0x000fea000383ffff */
.L_x_0:
[----:B------:R-:W-:-:S13]  /*02e0*/  ISETP.NE.AND P0, PT, R5, RZ, PT ;  /* 0x000000ff0500720c */ /* 0x000fda0003f05270 */
[----:B------:R-:W-:Y:S05]  /*02f0*/  @!P0 BRA `(.L_x_4) ;  /* 0x0000000000148947 */ /* 0x000fea0003800000 */
[----:B------:R-:W-:-:S07]  /*0300*/  IMAD.MOV R5, RZ, RZ, -R5 ;  /* 0x000000ffff057224 */ /* 0x000fce00078e0a05 */
.L_x_5:
[----:B------:R-:W-:Y:S01]  /*0310*/  IADD3 R5, PT, PT, R5, 0x1, RZ ;  /* 0x0000000105057810 */ /* 0x000fe20007ffe0ff */
[----:B-----5:R-:W-:-:S03]  /*0320*/  IMAD R7, R0, R7, RZ ;  /* 0x0000000700077224 */ /* 0x020fc600078e02ff */
[----:B------:R-:W-:-:S13]  /*0330*/  ISETP.NE.AND P0, PT, R5, RZ, PT ;  /* 0x000000ff0500720c */ /* 0x000fda0003f05270 */
[----:B------:R-:W-:Y:S05]  /*0340*/  @P0 BRA `(.L_x_5) ;  /* 0xfffffffc00f00947 */ /* 0x000fea000383ffff */
.L_x_4:
[----:B------:R-:W-:Y:S01]  /*0350*/  STG.E desc[UR4][R2.64], R7 ;  /* 0x0000000702007986 */ /* 0x000fe2000c101904 */
[----:B------:R-:W-:Y:S05]  /*0360*/  EXIT ;  /* 0x000000000000794d */ /* 0x000fea0003800000 */
.L_x_6:
[----:B------:R-:W-:-:S00]  /*0370*/  BRA `(.L_x_6) ;  /* 0xfffffffc00fc7947 */ /* 0x000fc0000383ffff */
[----:B------:R-:W-:-:S00]  /*0380*/  NOP ;  /* 0x0000000000007918 */ /* 0x000fc00000000000 */
[----:B------:R-:W-:-:S00]  /*0390*/  NOP ;  /* 0x0000000000007918 */ /* 0x000fc00000000000 */
[----:B------:R-:W-:-:S00]  /*03a0*/  NOP ;  /* 0x0000000000007918 */ /* 0x000fc00000000000 */
[----:B------:R-:W-:-:S00]  /*03b0*/  NOP ;  /* 0x0000000000007918 */ /* 0x000fc00000000000 */
[----:B------:R-:W-:-:S00]  /*03c0*/  NOP ;  /* 0x0000000000007918 */ /* 0x000fc00000000000 */
[----:B------:R-:W-:-:S00]  /*03d0*/  NOP ;  /* 0x0000000000007918 */ /* 0x000fc00000000000 */
[----:B------:R-:W-:-:S00]  /*03e0*/  NOP ;  /* 0x0000000000007918 */ /* 0x000fc00000000000 */
[----:B------:R-:W-:-:S00]  /*03f0*/  NOP ;  /* 0x0000000000007918 */ /* 0x000fc00000000000 */
.L_x_7:


//--------------------- .nv.shared.reserved.0     --------------------------
	.section	.nv.shared.reserved.0,"aw",@nobits
	.weak		__nv_reservedSMEM_offset_0_alias
	.size		__nv_reservedSMEM_offset_0_alias, 0, 64
	.other		__nv_reservedSMEM_offset_0_alias,@"STO_CUDA_RESERVED_SHARED STV_DEFAULT"
__nv_reservedSMEM_offset_0_alias:
	.zero		0
	.zero		64


//--------------------- .nv.constant0._Z9row_powerPiii --------------------------
	.section	.nv.constant0._Z9row_powerPiii,"a",@progbits
	.sectionflags	@""
	.align	4
.nv.constant0._Z9row_powerPiii:
	.zero		912


//--------------------- SYMBOLS --------------------------

	.type		.nv.reservedSmem.offset0,@object
	.size		.nv.reservedSmem.offset0,0x4
